//
// Generated by NVIDIA NVVM Compiler
//
// Compiler Build ID: CL-36424714
// Cuda compilation tools, release 13.0, V13.0.88
// Based on NVVM 20.0.0
//

.version 9.0
.target sm_100
.address_size 64

	// .globl	_Z8multiplyPKfS0_Pf

.visible .entry _Z8multiplyPKfS0_Pf(
	.param .u64 .ptr .align 1 _Z8multiplyPKfS0_Pf_param_0,
	.param .u64 .ptr .align 1 _Z8multiplyPKfS0_Pf_param_1,
	.param .u64 .ptr .align 1 _Z8multiplyPKfS0_Pf_param_2
)
{
	.reg .b32 	%f<4>;
	.reg .b64 	%rd<7>;

	ld.param.u64 	%rd1, [_Z8multiplyPKfS0_Pf_param_0];
	ld.param.u64 	%rd2, [_Z8multiplyPKfS0_Pf_param_1];
	ld.param.u64 	%rd3, [_Z8multiplyPKfS0_Pf_param_2];
	cvta.to.global.u64 	%rd4, %rd3;
	cvta.to.global.u64 	%rd5, %rd2;
	cvta.to.global.u64 	%rd6, %rd1;
	ld.global.f32 	%f1, [%rd6];
	ld.global.f32 	%f2, [%rd5];
	mul.f32 	%f3, %f1, %f2;
	st.global.f32 	[%rd4], %f3;
	ret;

}


// ===== COMPILED SASS (sm_100) =====

	.target	sm_100

	.elftype	@"ET_EXEC"


//--------------------- .note.nv.tkinfo           --------------------------
	.section	.note.nv.tkinfo,"",@"SHT_NOTE"
	.sectionflags	@"SHF_NOTE_NV_TKINFO"
	.tkinfo
        /*0018*/ 	.word	0x00000002
        /*0030*/ 	.string	""
        /*0030*/ 	.string	"ptxas"
        /*0030*/ 	.string	"Cuda compilation tools, release 13.0, V13.0.88"
        /*0030*/ 	.string	"Build cuda_13.0.r13.0/compiler.36424714_0"
        /*0030*/ 	.string	"-arch sm_100 -m 64 "



//--------------------- .note.nv.cuinfo           --------------------------
	.section	.note.nv.cuinfo,"",@"SHT_NOTE"
	.sectionflags	@"SHF_NOTE_NV_CUINFO"
        /*0018*/ 	.short	0x0002
        /*001a*/ 	.short	0x0064
        /*001c*/ 	.short	0x0082
	.zero		2


//--------------------- .nv.info                  --------------------------
	.section	.nv.info,"",@"SHT_CUDA_INFO"
	.align	4


	//----- nvinfo : EIATTR_REGCOUNT
	.align		4
        /*0000*/ 	.byte	0x04, 0x2f
        /*0002*/ 	.short	(.L_1 - .L_0)
	.align		4
.L_0:
        /*0004*/ 	.word	index@(_Z8multiplyPKfS0_Pf)
        /*0008*/ 	.word	0x0000000c


	//----- nvinfo : EIATTR_FRAME_SIZE
	.align		4
.L_1:
        /*000c*/ 	.byte	0x04, 0x11
        /*000e*/ 	.short	(.L_3 - .L_2)
	.align		4
.L_2:
        /*0010*/ 	.word	index@(_Z8multiplyPKfS0_Pf)
        /*0014*/ 	.word	0x00000000


	//----- nvinfo : EIATTR_MIN_STACK_SIZE
	.align		4
.L_3:
        /*0018*/ 	.byte	0x04, 0x12
        /*001a*/ 	.short	(.L_5 - .L_4)
	.align		4
.L_4:
        /*001c*/ 	.word	index@(_Z8multiplyPKfS0_Pf)
        /*0020*/ 	.word	0x00000000
.L_5:


//--------------------- .nv.compat                --------------------------
	.section	.nv.compat,"",@"SHT_CUDA_COMPAT_INFO"
	.align	4
        /*0000*/ 	.byte	0x02, 0x09, 0x00, 0x00, 0x02, 0x02, 0x01, 0x00, 0x02, 0x05, 0x05, 0x00, 0x03, 0x07, 0x01, 0x01
        /*0010*/ 	.byte	0x02, 0x03, 0x00, 0x00, 0x02, 0x06, 0x01, 0x00, 0x04, 0x0b, 0x08, 0x00, 0x09, 0x00, 0x00, 0x00
        /*0020*/ 	.byte	0x00, 0x00, 0x00, 0x00


//--------------------- .nv.info._Z8multiplyPKfS0_Pf --------------------------
	.section	.nv.info._Z8multiplyPKfS0_Pf,"",@"SHT_CUDA_INFO"
	.sectionflags	@""
	.align	4


	//----- nvinfo : EIATTR_CUDA_API_VERSION
	.align		4
        /*0000*/ 	.byte	0x04, 0x37
        /*0002*/ 	.short	(.L_7 - .L_6)
.L_6:
        /*0004*/ 	.word	0x00000082


	//----- nvinfo : EIATTR_KPARAM_INFO
	.align		4
.L_7:
        /*0008*/ 	.byte	0x04, 0x17
        /*000a*/ 	.short	(.L_9 - .L_8)
.L_8:
        /*000c*/ 	.word	0x00000000
        /*0010*/ 	.short	0x0002
        /*0012*/ 	.short	0x0010
        /*0014*/ 	.byte	0x00, 0xf5, 0x21, 0x00


	//----- nvinfo : EIATTR_KPARAM_INFO
	.align		4
.L_9:
        /*0018*/ 	.byte	0x04, 0x17
        /*001a*/ 	.short	(.L_11 - .L_10)
.L_10:
        /*001c*/ 	.word	0x00000000
        /*0020*/ 	.short	0x0001
        /*0022*/ 	.short	0x0008
        /*0024*/ 	.byte	0x00, 0xf5, 0x21, 0x00


	//----- nvinfo : EIATTR_KPARAM_INFO
	.align		4
.L_11:
        /*0028*/ 	.byte	0x04, 0x17
        /*002a*/ 	.short	(.L_13 - .L_12)
.L_12:
        /*002c*/ 	.word	0x00000000
        /*0030*/ 	.short	0x0000
        /*0032*/ 	.short	0x0000
        /*0034*/ 	.byte	0x00, 0xf5, 0x21, 0x00


	//----- nvinfo : EIATTR_SPARSE_MMA_MASK
	.align		4
.L_13:
        /*0038*/ 	.byte	0x03, 0x50
        /*003a*/ 	.short	0x0000


	//----- nvinfo : EIATTR_MAXREG_COUNT
	.align		4
        /*003c*/ 	.byte	0x03, 0x1b
        /*003e*/ 	.short	0x00ff


	//----- nvinfo : EIATTR_MERCURY_ISA_VERSION
	.align		4
        /*0040*/ 	.byte	0x03, 0x5f
        /*0042*/ 	.short	0x0101


	//----- nvinfo : EIATTR_VRC_CTA_INIT_COUNT
	.align		4
        /*0044*/ 	.byte	0x02, 0x4a
	.zero		1
	.zero		1


	//----- nvinfo : EIATTR_EXIT_INSTR_OFFSETS
	.align		4
        /*0048*/ 	.byte	0x04, 0x1c
        /*004a*/ 	.short	(.L_15 - .L_14)


	//   ....[0]....
.L_14:
        /*004c*/ 	.word	0x00000090


	//----- nvinfo : EIATTR_CBANK_PARAM_SIZE
	.align		4
.L_15:
        /*0050*/ 	.byte	0x03, 0x19
        /*0052*/ 	.short	0x0018


	//----- nvinfo : EIATTR_PARAM_CBANK
	.align		4
        /*0054*/ 	.byte	0x04, 0x0a
        /*0056*/ 	.short	(.L_17 - .L_16)
	.align		4
.L_16:
        /*0058*/ 	.word	index@(.nv.constant0._Z8multiplyPKfS0_Pf)
        /*005c*/ 	.short	0x0380
        /*005e*/ 	.short	0x0018


	//----- nvinfo : EIATTR_SW_WAR
	.align		4
.L_17:
        /*0060*/ 	.byte	0x04, 0x36
        /*0062*/ 	.short	(.L_19 - .L_18)
.L_18:
        /*0064*/ 	.word	0x00000008
.L_19:


//--------------------- .nv.callgraph             --------------------------
	.section	.nv.callgraph,"",@"SHT_CUDA_CALLGRAPH"
	.align	4
	.sectionentsize	8
	.align		4
        /*0000*/ 	.word	0x00000000
	.align		4
        /*0004*/ 	.word	0xffffffff
	.align		4
        /*0008*/ 	.word	0x00000000
	.align		4
        /*000c*/ 	.word	0xfffffffe
	.align		4
        /*0010*/ 	.word	0x00000000
	.align		4
        /*0014*/ 	.word	0xfffffffd
	.align		4
        /*0018*/ 	.word	0x00000000
	.align		4
        /*001c*/ 	.word	0xfffffffc


//--------------------- .text._Z8multiplyPKfS0_Pf --------------------------
	.section	.text._Z8multiplyPKfS0_Pf,"ax",@progbits
	.align	128
        .global         _Z8multiplyPKfS0_Pf
        .type           _Z8multiplyPKfS0_Pf,@function
        .size           _Z8multiplyPKfS0_Pf,(.L_x_1 - _Z8multiplyPKfS0_Pf)
        .other          _Z8multiplyPKfS0_Pf,@"STO_CUDA_ENTRY STV_DEFAULT"
_Z8multiplyPKfS0_Pf:
.text._Z8multiplyPKfS0_Pf:
[----:B------:R-:W-:Y:S08]  /*0000*/  LDC R1, c[0x0][0x37c] ;  /* 0x0000df00ff017b82 */ /* 0x000ff00000000800 */
[----:B------:R-:W0:Y:S01]  /*0010*/  LDC.64 R2, c[0x0][0x380] ;  /* 0x0000e000ff027b82 */ /* 0x000e220000000a00 */
[----:B------:R-:W0:Y:S07]  /*0020*/  LDCU.64 UR4, c[0x0][0x358] ;  /* 0x00006b00ff0477ac */ /* 0x000e2e0008000a00 */
[----:B------:R-:W1:Y:S01]  /*0030*/  LDC.64 R4, c[0x0][0x388] ;  /* 0x0000e200ff047b82 */ /* 0x000e620000000a00 */
[----:B0-----:R-:W2:Y:S04]  /*0040*/  LDG.E R2, desc[UR4][R2.64] ;  /* 0x0000000402027981 */ /* 0x001ea8000c1e1900 */
[----:B-1----:R-:W2:Y:S03]  /*0050*/  LDG.E R5, desc[UR4][R4.64] ;  /* 0x0000000404057981 */ /* 0x002ea6000c1e1900 */
[----:B------:R-:W0:Y:S01]  /*0060*/  LDC.64 R6, c[0x0][0x390] ;  /* 0x0000e400ff067b82 */ /* 0x000e220000000a00 */
[----:B--2---:R-:W-:-:S05]  /*0070*/  FMUL R9, R2, R5 ;  /* 0x0000000502097220 */ /* 0x004fca0000400000 */
[----:B0-----:R-:W-:Y:S01]  /*0080*/  STG.E desc[UR4][R6.64], R9 ;  /* 0x0000000906007986 */ /* 0x001fe2000c101904 */
[----:B------:R-:W-:Y:S05]  /*0090*/  EXIT ;  /* 0x000000000000794d */ /* 0x000fea0003800000 */
.L_x_0:
[----:B------:R-:W-:-:S00]  /*00a0*/  BRA `(.L_x_0) ;  /* 0xfffffffc00fc7947 */ /* 0x000fc0000383ffff */
[----:B------:R-:W-:-:S00]  /*00b0*/  NOP ;  /* 0x0000000000007918 */ /* 0x000fc00000000000 */
        /* <DEDUP_REMOVED lines=12> */
.L_x_1:


//--------------------- .nv.shared.reserved.0     --------------------------
	.section	.nv.shared.reserved.0,"aw",@nobits
	.weak		__nv_reservedSMEM_offset_0_alias
	.size		__nv_reservedSMEM_offset_0_alias, 0, 64
	.other		__nv_reservedSMEM_offset_0_alias,@"STO_CUDA_RESERVED_SHARED STV_DEFAULT"
__nv_reservedSMEM_offset_0_alias:
	.zero		0
	.zero		64


//--------------------- .nv.constant0._Z8multiplyPKfS0_Pf --------------------------
	.section	.nv.constant0._Z8multiplyPKfS0_Pf,"a",@progbits
	.sectionflags	@""
	.align	4
.nv.constant0._Z8multiplyPKfS0_Pf:
	.zero		920


//--------------------- SYMBOLS --------------------------

	.type		.nv.reservedSmem.offset0,@object
	.size		.nv.reservedSmem.offset0,0x4
